	.headerflags	@"EF_CUDA_TEXMODE_UNIFIED EF_CUDA_64BIT_ADDRESS EF_CUDA_ACCELERATORS EF_CUDA_SM90 EF_CUDA_VIRTUAL_SM(EF_CUDA_SM90)"
	.elftype	@"ET_EXEC"


//--------------------- .nv.info                  --------------------------
	.section	.nv.info,"",@"SHT_CUDA_INFO"
	.align	4


	//----- nvinfo : EIATTR_REGCOUNT
	.align		4
        /*0000*/ 	.byte	0x04, 0x2f
        /*0002*/ 	.short	(.L_1 - .L_0)
	.align		4
.L_0:
        /*0004*/ 	.word	index@(triton_poi_fused_clone_8)
        /*0008*/ 	.word	0x0000000a


	//----- nvinfo : EIATTR_MIN_STACK_SIZE
	.align		4
.L_1:
        /*000c*/ 	.byte	0x04, 0x12
        /*000e*/ 	.short	(.L_3 - .L_2)
	.align		4
.L_2:
        /*0010*/ 	.word	index@(triton_poi_fused_clone_8)
        /*0014*/ 	.word	0x00000000


	//----- nvinfo : EIATTR_FRAME_SIZE
	.align		4
.L_3:
        /*0018*/ 	.byte	0x04, 0x11
        /*001a*/ 	.short	(.L_5 - .L_4)
	.align		4
.L_4:
        /*001c*/ 	.word	index@(triton_poi_fused_clone_8)
        /*0020*/ 	.word	0x00000000


	//----- nvinfo : EIATTR_MIN_STACK_SIZE
	.align		4
.L_5:
        /*0024*/ 	.byte	0x04, 0x12
        /*0026*/ 	.short	(.L_7 - .L_6)
	.align		4
.L_6:
        /*0028*/ 	.word	index@(triton_poi_fused_clone_8)
        /*002c*/ 	.word	0x00000000
.L_7:


//--------------------- .nv.info.triton_poi_fused_clone_8 --------------------------
	.section	.nv.info.triton_poi_fused_clone_8,"",@"SHT_CUDA_INFO"
	.sectionflags	@""
	.align	4


	//----- nvinfo : EIATTR_CUDA_API_VERSION
	.align		4
        /*0000*/ 	.byte	0x04, 0x37
        /*0002*/ 	.short	(.L_9 - .L_8)
.L_8:
        /*0004*/ 	.word	0x0000007c


	//----- nvinfo : EIATTR_KPARAM_INFO
	.align		4
.L_9:
        /*0008*/ 	.byte	0x04, 0x17
        /*000a*/ 	.short	(.L_11 - .L_10)
.L_10:
        /*000c*/ 	.word	0x00000000
        /*0010*/ 	.short	0x0002
        /*0012*/ 	.short	0x0010
        /*0014*/ 	.byte	0x00, 0xf0, 0x11, 0x00


	//----- nvinfo : EIATTR_KPARAM_INFO
	.align		4
.L_11:
        /*0018*/ 	.byte	0x04, 0x17
        /*001a*/ 	.short	(.L_13 - .L_12)
.L_12:
        /*001c*/ 	.word	0x00000000
        /*0020*/ 	.short	0x0001
        /*0022*/ 	.short	0x0008
        /*0024*/ 	.byte	0x00, 0xf4, 0x21, 0x00


	//----- nvinfo : EIATTR_KPARAM_INFO
	.align		4
.L_13:
        /*0028*/ 	.byte	0x04, 0x17
        /*002a*/ 	.short	(.L_15 - .L_14)
.L_14:
        /*002c*/ 	.word	0x00000000
        /*0030*/ 	.short	0x0000
        /*0032*/ 	.short	0x0000
        /*0034*/ 	.byte	0x00, 0xf4, 0x21, 0x00


	//----- nvinfo : EIATTR_SPARSE_MMA_MASK
	.align		4
.L_15:
        /*0038*/ 	.byte	0x03, 0x50
        /*003a*/ 	.short	0x0000


	//----- nvinfo : EIATTR_MAXREG_COUNT
	.align		4
        /*003c*/ 	.byte	0x03, 0x1b
        /*003e*/ 	.short	0x00ff


	//----- nvinfo : EIATTR_EXIT_INSTR_OFFSETS
	.align		4
        /*0040*/ 	.byte	0x04, 0x1c
        /*0042*/ 	.short	(.L_17 - .L_16)


	//   ....[0]....
.L_16:
        /*0044*/ 	.word	0x00000140


	//----- nvinfo : EIATTR_REQNTID
	.align		4
.L_17:
        /*0048*/ 	.byte	0x04, 0x10
        /*004a*/ 	.short	(.L_19 - .L_18)
.L_18:
        /*004c*/ 	.word	0x00000080
        /*0050*/ 	.word	0x00000001
        /*0054*/ 	.word	0x00000001


	//----- nvinfo : EIATTR_CBANK_PARAM_SIZE
	.align		4
.L_19:
        /*0058*/ 	.byte	0x03, 0x19
        /*005a*/ 	.short	0x0014


	//----- nvinfo : EIATTR_PARAM_CBANK
	.align		4
        /*005c*/ 	.byte	0x04, 0x0a
        /*005e*/ 	.short	(.L_21 - .L_20)
	.align		4
.L_20:
        /*0060*/ 	.word	index@(.nv.constant0.triton_poi_fused_clone_8)
        /*0064*/ 	.short	0x0210
        /*0066*/ 	.short	0x0014


	//----- nvinfo : EIATTR_SW_WAR
	.align		4
.L_21:
        /*0068*/ 	.byte	0x04, 0x36
        /*006a*/ 	.short	(.L_23 - .L_22)
.L_22:
        /*006c*/ 	.word	0x00000008
.L_23:


//--------------------- .nv.callgraph             --------------------------
	.section	.nv.callgraph,"",@"SHT_CUDA_CALLGRAPH"
	.align	4
	.sectionentsize	8
	.align		4
        /*0000*/ 	.word	0x00000000
	.align		4
        /*0004*/ 	.word	0xffffffff
	.align		4
        /*0008*/ 	.word	0x00000000
	.align		4
        /*000c*/ 	.word	0xfffffffe
	.align		4
        /*0010*/ 	.word	0x00000000
	.align		4
        /*0014*/ 	.word	0xfffffffd
	.align		4
        /*0018*/ 	.word	0x00000000
	.align		4
        /*001c*/ 	.word	0xfffffffc


//--------------------- .text.triton_poi_fused_clone_8 --------------------------
	.section	.text.triton_poi_fused_clone_8,"ax",@progbits
	.align	128
        .global         triton_poi_fused_clone_8
        .type           triton_poi_fused_clone_8,@function
        .size           triton_poi_fused_clone_8,(.L_x_1 - triton_poi_fused_clone_8)
        .other          triton_poi_fused_clone_8,@"STO_CUDA_ENTRY STV_DEFAULT"
triton_poi_fused_clone_8:
.text.triton_poi_fused_clone_8:
[----:B------:R-:W-:Y:S01]  /*0000*/  LDC R1, c[0x0][0x28] ;  /* 0x00000a00ff017b82 */ /* 0x000fe20000000800 */
[----:B------:R-:W1:Y:S07]  /*0010*/  S2R R0, SR_TID.X ;  /* 0x0000000000007919 */ /* 0x000e6e0000002100 */
[----:B------:R-:W2:Y:S01]  /*0020*/  LDC.64 R2, c[0x0][0x210] ;  /* 0x00008400ff027b82 */ /* 0x000ea20000000a00 */
[----:B------:R-:W-:Y:S01]  /*0030*/  ULDC.64 UR4, c[0x0][0x208] ;  /* 0x0000820000047ab9 */ /* 0x000fe20000000a00 */
[----:B------:R-:W3:Y:S01]  /*0040*/  S2R R7, SR_CTAID.X ;  /* 0x0000000000077919 */ /* 0x000ee20000002500 */
[----:B-1----:R-:W-:-:S02]  /*0050*/  LOP3.LUT R0, R0, 0x7f, RZ, 0xc0, !PT ;  /* 0x0000007f00007812 */ /* 0x002fc400078ec0ff */
[----:B---3--:R-:W-:-:S03]  /*0060*/  SHF.R.S32.HI R4, RZ, 0x18, R7 ;  /* 0x00000018ff047819 */ /* 0x008fc60000011407 */
[----:B------:R-:W-:Y:S01]  /*0070*/  IMAD R7, R7, 0x80, R0 ;  /* 0x0000008007077824 */ /* 0x000fe200078e0200 */
[----:B------:R-:W-:-:S04]  /*0080*/  SGXT R0, R4, 0x1 ;  /* 0x000000010400781a */ /* 0x000fc80000000200 */
[CC--:B------:R-:W-:Y:S02]  /*0090*/  LEA.HI R4, R0.reuse, R7.reuse, RZ, 0x8 ;  /* 0x0000000700047211 */ /* 0x0c0fe400078f40ff */
[----:B------:R-:W-:Y:S02]  /*00a0*/  LEA.HI R0, R0, R7, RZ, 0xc ;  /* 0x0000000700007211 */ /* 0x000fe400078f60ff */
[----:B------:R-:W-:Y:S02]  /*00b0*/  LOP3.LUT R4, R4, 0xffffff00, RZ, 0xc0, !PT ;  /* 0xffffff0004047812 */ /* 0x000fe400078ec0ff */
[----:B------:R-:W-:-:S03]  /*00c0*/  SHF.R.S32.HI R5, RZ, 0xc, R0 ;  /* 0x0000000cff057819 */ /* 0x000fc60000011400 */
[----:B------:R-:W-:-:S04]  /*00d0*/  IMAD.IADD R4, R7, 0x1, -R4 ;  /* 0x0000000107047824 */ /* 0x000fc800078e0a04 */
[----:B------:R-:W-:-:S04]  /*00e0*/  IMAD R5, R5, 0x100, R4 ;  /* 0x0000010005057824 */ /* 0x000fc800078e0204 */
[----:B--2---:R-:W-:Y:S02]  /*00f0*/  IMAD.WIDE R2, R5, 0x4, R2 ;  /* 0x0000000405027825 */ /* 0x004fe400078e0202 */
[----:B------:R-:W1:Y:S04]  /*0100*/  LDC.64 R4, c[0x0][0x218] ;  /* 0x00008600ff047b82 */ /* 0x000e680000000a00 */
[----:B------:R-:W2:Y:S01]  /*0110*/  LDG.E.EL R3, desc[UR4][R2.64] ;  /* 0x0000000402037981 */ /* 0x000ea2000c2e1900 */
[----:B-1----:R-:W-:-:S05]  /*0120*/  IMAD.WIDE R4, R7, 0x4, R4 ;  /* 0x0000000407047825 */ /* 0x002fca00078e0204 */
[----:B--2---:R-:W-:Y:S01]  /*0130*/  STG.E desc[UR4][R4.64], R3 ;  /* 0x0000000304007986 */ /* 0x004fe2000c101904 */
[----:B------:R-:W-:Y:S05]  /*0140*/  EXIT ;  /* 0x000000000000794d */ /* 0x000fea0003800000 */
.L_x_0:
[----:B------:R-:W-:-:S00]  /*0150*/  BRA `(.L_x_0) ;  /* 0xfffffffc00fc7947 */ /* 0x000fc0000383ffff */
[----:B------:R-:W-:-:S00]  /*0160*/  NOP ;  /* 0x0000000000007918 */ /* 0x000fc00000000000 */
        /* <DEDUP_REMOVED lines=9> */
.L_x_1:


//--------------------- .nv.constant0.triton_poi_fused_clone_8 --------------------------
	.section	.nv.constant0.triton_poi_fused_clone_8,"a",@progbits
	.sectionflags	@""
	.align	4
.nv.constant0.triton_poi_fused_clone_8:
	.zero		548
